//
// Generated by NVIDIA NVVM Compiler
//
// Compiler Build ID: CL-36424714
// Cuda compilation tools, release 13.0, V13.0.88
// Based on NVVM 20.0.0
//

.version 9.0
.target sm_100
.address_size 64

	// .globl	_Z8PrintMasPfii
.extern .func  (.param .b32 func_retval0) vprintf
(
	.param .b64 vprintf_param_0,
	.param .b64 vprintf_param_1
)
;
.global .align 1 .b8 $str[6] = {37, 46, 50, 102, 32};
.global .align 1 .b8 $str$1[2] = {10};

.visible .entry _Z8PrintMasPfii(
	.param .u64 .ptr .align 1 _Z8PrintMasPfii_param_0,
	.param .u32 _Z8PrintMasPfii_param_1,
	.param .u32 _Z8PrintMasPfii_param_2
)
{
	.local .align 8 .b8 	__local_depot0[8];
	.reg .b64 	%SP;
	.reg .b64 	%SPL;
	.reg .pred 	%p<25>;
	.reg .b32 	%r<107>;
	.reg .b32 	%f<16>;
	.reg .b64 	%rd<88>;
	.reg .b64 	%fd<16>;

	mov.u64 	%SPL, __local_depot0;
	cvta.local.u64 	%SP, %SPL;
	ld.param.u64 	%rd6, [_Z8PrintMasPfii_param_0];
	ld.param.u32 	%r11, [_Z8PrintMasPfii_param_1];
	ld.param.u32 	%r12, [_Z8PrintMasPfii_param_2];
	cvta.to.global.u64 	%rd1, %rd6;
	add.u64 	%rd7, %SP, 0;
	add.u64 	%rd2, %SPL, 0;
	setp.lt.s32 	%p1, %r11, 1;
	@%p1 bra 	$L__BB0_39;
	and.b32  	%r1, %r11, 7;
	setp.lt.u32 	%p2, %r11, 8;
	mov.b32 	%r105, 0;
	@%p2 bra 	$L__BB0_20;
	and.b32  	%r105, %r11, 2147483640;
	mov.b32 	%r103, 0;
	mov.u64 	%rd9, $str;
	mov.u64 	%rd12, $str$1;
$L__BB0_3:
	.pragma "nounroll";
	mul.wide.u32 	%rd8, %r103, 4;
	add.s64 	%rd3, %rd1, %rd8;
	ld.global.f32 	%f1, [%rd3];
	cvt.f64.f32 	%fd1, %f1;
	st.local.f64 	[%rd2], %fd1;
	cvta.global.u64 	%rd10, %rd9;
	{ // callseq 0, 0
	.param .b64 param0;
	st.param.b64 	[param0], %rd10;
	.param .b64 param1;
	st.param.b64 	[param1], %rd7;
	.param .b32 retval0;
	call.uni (retval0), 
	vprintf, 
	(
	param0, 
	param1
	);
	ld.param.b32 	%r15, [retval0];
	} // callseq 0
	add.s32 	%r17, %r103, 1;
	rem.s32 	%r18, %r17, %r12;
	setp.ne.s32 	%p3, %r18, 0;
	@%p3 bra 	$L__BB0_5;
	cvta.global.u64 	%rd13, %rd12;
	{ // callseq 1, 0
	.param .b64 param0;
	st.param.b64 	[param0], %rd13;
	.param .b64 param1;
	st.param.b64 	[param1], 0;
	.param .b32 retval0;
	call.uni (retval0), 
	vprintf, 
	(
	param0, 
	param1
	);
	ld.param.b32 	%r19, [retval0];
	} // callseq 1
$L__BB0_5:
	ld.global.f32 	%f2, [%rd3+4];
	cvt.f64.f32 	%fd2, %f2;
	st.local.f64 	[%rd2], %fd2;
	cvta.global.u64 	%rd15, %rd9;
	{ // callseq 2, 0
	.param .b64 param0;
	st.param.b64 	[param0], %rd15;
	.param .b64 param1;
	st.param.b64 	[param1], %rd7;
	.param .b32 retval0;
	call.uni (retval0), 
	vprintf, 
	(
	param0, 
	param1
	);
	ld.param.b32 	%r21, [retval0];
	} // callseq 2
	add.s32 	%r23, %r103, 2;
	rem.s32 	%r24, %r23, %r12;
	setp.ne.s32 	%p4, %r24, 0;
	@%p4 bra 	$L__BB0_7;
	cvta.global.u64 	%rd18, %rd12;
	{ // callseq 3, 0
	.param .b64 param0;
	st.param.b64 	[param0], %rd18;
	.param .b64 param1;
	st.param.b64 	[param1], 0;
	.param .b32 retval0;
	call.uni (retval0), 
	vprintf, 
	(
	param0, 
	param1
	);
	ld.param.b32 	%r25, [retval0];
	} // callseq 3
$L__BB0_7:
	ld.global.f32 	%f3, [%rd3+8];
	cvt.f64.f32 	%fd3, %f3;
	st.local.f64 	[%rd2], %fd3;
	cvta.global.u64 	%rd20, %rd9;
	{ // callseq 4, 0
	.param .b64 param0;
	st.param.b64 	[param0], %rd20;
	.param .b64 param1;
	st.param.b64 	[param1], %rd7;
	.param .b32 retval0;
	call.uni (retval0), 
	vprintf, 
	(
	param0, 
	param1
	);
	ld.param.b32 	%r27, [retval0];
	} // callseq 4
	add.s32 	%r29, %r103, 3;
	rem.s32 	%r30, %r29, %r12;
	setp.ne.s32 	%p5, %r30, 0;
	@%p5 bra 	$L__BB0_9;
	cvta.global.u64 	%rd23, %rd12;
	{ // callseq 5, 0
	.param .b64 param0;
	st.param.b64 	[param0], %rd23;
	.param .b64 param1;
	st.param.b64 	[param1], 0;
	.param .b32 retval0;
	call.uni (retval0), 
	vprintf, 
	(
	param0, 
	param1
	);
	ld.param.b32 	%r31, [retval0];
	} // callseq 5
$L__BB0_9:
	ld.global.f32 	%f4, [%rd3+12];
	cvt.f64.f32 	%fd4, %f4;
	st.local.f64 	[%rd2], %fd4;
	cvta.global.u64 	%rd25, %rd9;
	{ // callseq 6, 0
	.param .b64 param0;
	st.param.b64 	[param0], %rd25;
	.param .b64 param1;
	st.param.b64 	[param1], %rd7;
	.param .b32 retval0;
	call.uni (retval0), 
	vprintf, 
	(
	param0, 
	param1
	);
	ld.param.b32 	%r33, [retval0];
	} // callseq 6
	add.s32 	%r35, %r103, 4;
	rem.s32 	%r36, %r35, %r12;
	setp.ne.s32 	%p6, %r36, 0;
	@%p6 bra 	$L__BB0_11;
	cvta.global.u64 	%rd28, %rd12;
	{ // callseq 7, 0
	.param .b64 param0;
	st.param.b64 	[param0], %rd28;
	.param .b64 param1;
	st.param.b64 	[param1], 0;
	.param .b32 retval0;
	call.uni (retval0), 
	vprintf, 
	(
	param0, 
	param1
	);
	ld.param.b32 	%r37, [retval0];
	} // callseq 7
$L__BB0_11:
	ld.global.f32 	%f5, [%rd3+16];
	cvt.f64.f32 	%fd5, %f5;
	st.local.f64 	[%rd2], %fd5;
	cvta.global.u64 	%rd30, %rd9;
	{ // callseq 8, 0
	.param .b64 param0;
	st.param.b64 	[param0], %rd30;
	.param .b64 param1;
	st.param.b64 	[param1], %rd7;
	.param .b32 retval0;
	call.uni (retval0), 
	vprintf, 
	(
	param0, 
	param1
	);
	ld.param.b32 	%r39, [retval0];
	} // callseq 8
	add.s32 	%r41, %r103, 5;
	rem.s32 	%r42, %r41, %r12;
	setp.ne.s32 	%p7, %r42, 0;
	@%p7 bra 	$L__BB0_13;
	cvta.global.u64 	%rd33, %rd12;
	{ // callseq 9, 0
	.param .b64 param0;
	st.param.b64 	[param0], %rd33;
	.param .b64 param1;
	st.param.b64 	[param1], 0;
	.param .b32 retval0;
	call.uni (retval0), 
	vprintf, 
	(
	param0, 
	param1
	);
	ld.param.b32 	%r43, [retval0];
	} // callseq 9
$L__BB0_13:
	ld.global.f32 	%f6, [%rd3+20];
	cvt.f64.f32 	%fd6, %f6;
	st.local.f64 	[%rd2], %fd6;
	cvta.global.u64 	%rd35, %rd9;
	{ // callseq 10, 0
	.param .b64 param0;
	st.param.b64 	[param0], %rd35;
	.param .b64 param1;
	st.param.b64 	[param1], %rd7;
	.param .b32 retval0;
	call.uni (retval0), 
	vprintf, 
	(
	param0, 
	param1
	);
	ld.param.b32 	%r45, [retval0];
	} // callseq 10
	add.s32 	%r47, %r103, 6;
	rem.s32 	%r48, %r47, %r12;
	setp.ne.s32 	%p8, %r48, 0;
	@%p8 bra 	$L__BB0_15;
	cvta.global.u64 	%rd38, %rd12;
	{ // callseq 11, 0
	.param .b64 param0;
	st.param.b64 	[param0], %rd38;
	.param .b64 param1;
	st.param.b64 	[param1], 0;
	.param .b32 retval0;
	call.uni (retval0), 
	vprintf, 
	(
	param0, 
	param1
	);
	ld.param.b32 	%r49, [retval0];
	} // callseq 11
$L__BB0_15:
	ld.global.f32 	%f7, [%rd3+24];
	cvt.f64.f32 	%fd7, %f7;
	st.local.f64 	[%rd2], %fd7;
	cvta.global.u64 	%rd40, %rd9;
	{ // callseq 12, 0
	.param .b64 param0;
	st.param.b64 	[param0], %rd40;
	.param .b64 param1;
	st.param.b64 	[param1], %rd7;
	.param .b32 retval0;
	call.uni (retval0), 
	vprintf, 
	(
	param0, 
	param1
	);
	ld.param.b32 	%r51, [retval0];
	} // callseq 12
	add.s32 	%r53, %r103, 7;
	rem.s32 	%r54, %r53, %r12;
	setp.ne.s32 	%p9, %r54, 0;
	@%p9 bra 	$L__BB0_17;
	cvta.global.u64 	%rd43, %rd12;
	{ // callseq 13, 0
	.param .b64 param0;
	st.param.b64 	[param0], %rd43;
	.param .b64 param1;
	st.param.b64 	[param1], 0;
	.param .b32 retval0;
	call.uni (retval0), 
	vprintf, 
	(
	param0, 
	param1
	);
	ld.param.b32 	%r55, [retval0];
	} // callseq 13
$L__BB0_17:
	ld.global.f32 	%f8, [%rd3+28];
	cvt.f64.f32 	%fd8, %f8;
	st.local.f64 	[%rd2], %fd8;
	cvta.global.u64 	%rd45, %rd9;
	{ // callseq 14, 0
	.param .b64 param0;
	st.param.b64 	[param0], %rd45;
	.param .b64 param1;
	st.param.b64 	[param1], %rd7;
	.param .b32 retval0;
	call.uni (retval0), 
	vprintf, 
	(
	param0, 
	param1
	);
	ld.param.b32 	%r57, [retval0];
	} // callseq 14
	add.s32 	%r103, %r103, 8;
	rem.s32 	%r59, %r103, %r12;
	setp.ne.s32 	%p10, %r59, 0;
	@%p10 bra 	$L__BB0_19;
	cvta.global.u64 	%rd48, %rd12;
	{ // callseq 15, 0
	.param .b64 param0;
	st.param.b64 	[param0], %rd48;
	.param .b64 param1;
	st.param.b64 	[param1], 0;
	.param .b32 retval0;
	call.uni (retval0), 
	vprintf, 
	(
	param0, 
	param1
	);
	ld.param.b32 	%r60, [retval0];
	} // callseq 15
$L__BB0_19:
	setp.ne.s32 	%p11, %r103, %r105;
	@%p11 bra 	$L__BB0_3;
$L__BB0_20:
	setp.eq.s32 	%p12, %r1, 0;
	@%p12 bra 	$L__BB0_39;
	and.b32  	%r6, %r11, 3;
	setp.lt.u32 	%p13, %r1, 4;
	@%p13 bra 	$L__BB0_30;
	mul.wide.u32 	%rd49, %r105, 4;
	add.s64 	%rd4, %rd1, %rd49;
	ld.global.f32 	%f9, [%rd4];
	cvt.f64.f32 	%fd9, %f9;
	st.local.f64 	[%rd2], %fd9;
	mov.u64 	%rd50, $str;
	cvta.global.u64 	%rd51, %rd50;
	{ // callseq 16, 0
	.param .b64 param0;
	st.param.b64 	[param0], %rd51;
	.param .b64 param1;
	st.param.b64 	[param1], %rd7;
	.param .b32 retval0;
	call.uni (retval0), 
	vprintf, 
	(
	param0, 
	param1
	);
	ld.param.b32 	%r62, [retval0];
	} // callseq 16
	add.s32 	%r64, %r105, 1;
	rem.s32 	%r65, %r64, %r12;
	setp.ne.s32 	%p14, %r65, 0;
	@%p14 bra 	$L__BB0_24;
	mov.u64 	%rd53, $str$1;
	cvta.global.u64 	%rd54, %rd53;
	{ // callseq 17, 0
	.param .b64 param0;
	st.param.b64 	[param0], %rd54;
	.param .b64 param1;
	st.param.b64 	[param1], 0;
	.param .b32 retval0;
	call.uni (retval0), 
	vprintf, 
	(
	param0, 
	param1
	);
	ld.param.b32 	%r66, [retval0];
	} // callseq 17
$L__BB0_24:
	ld.global.f32 	%f10, [%rd4+4];
	cvt.f64.f32 	%fd10, %f10;
	st.local.f64 	[%rd2], %fd10;
	cvta.global.u64 	%rd56, %rd50;
	{ // callseq 18, 0
	.param .b64 param0;
	st.param.b64 	[param0], %rd56;
	.param .b64 param1;
	st.param.b64 	[param1], %rd7;
	.param .b32 retval0;
	call.uni (retval0), 
	vprintf, 
	(
	param0, 
	param1
	);
	ld.param.b32 	%r68, [retval0];
	} // callseq 18
	add.s32 	%r70, %r105, 2;
	rem.s32 	%r71, %r70, %r12;
	setp.ne.s32 	%p15, %r71, 0;
	@%p15 bra 	$L__BB0_26;
	mov.u64 	%rd58, $str$1;
	cvta.global.u64 	%rd59, %rd58;
	{ // callseq 19, 0
	.param .b64 param0;
	st.param.b64 	[param0], %rd59;
	.param .b64 param1;
	st.param.b64 	[param1], 0;
	.param .b32 retval0;
	call.uni (retval0), 
	vprintf, 
	(
	param0, 
	param1
	);
	ld.param.b32 	%r72, [retval0];
	} // callseq 19
$L__BB0_26:
	ld.global.f32 	%f11, [%rd4+8];
	cvt.f64.f32 	%fd11, %f11;
	st.local.f64 	[%rd2], %fd11;
	cvta.global.u64 	%rd61, %rd50;
	{ // callseq 20, 0
	.param .b64 param0;
	st.param.b64 	[param0], %rd61;
	.param .b64 param1;
	st.param.b64 	[param1], %rd7;
	.param .b32 retval0;
	call.uni (retval0), 
	vprintf, 
	(
	param0, 
	param1
	);
	ld.param.b32 	%r74, [retval0];
	} // callseq 20
	add.s32 	%r76, %r105, 3;
	rem.s32 	%r77, %r76, %r12;
	setp.ne.s32 	%p16, %r77, 0;
	@%p16 bra 	$L__BB0_28;
	mov.u64 	%rd63, $str$1;
	cvta.global.u64 	%rd64, %rd63;
	{ // callseq 21, 0
	.param .b64 param0;
	st.param.b64 	[param0], %rd64;
	.param .b64 param1;
	st.param.b64 	[param1], 0;
	.param .b32 retval0;
	call.uni (retval0), 
	vprintf, 
	(
	param0, 
	param1
	);
	ld.param.b32 	%r78, [retval0];
	} // callseq 21
$L__BB0_28:
	ld.global.f32 	%f12, [%rd4+12];
	cvt.f64.f32 	%fd12, %f12;
	st.local.f64 	[%rd2], %fd12;
	cvta.global.u64 	%rd66, %rd50;
	{ // callseq 22, 0
	.param .b64 param0;
	st.param.b64 	[param0], %rd66;
	.param .b64 param1;
	st.param.b64 	[param1], %rd7;
	.param .b32 retval0;
	call.uni (retval0), 
	vprintf, 
	(
	param0, 
	param1
	);
	ld.param.b32 	%r80, [retval0];
	} // callseq 22
	add.s32 	%r105, %r105, 4;
	rem.s32 	%r82, %r105, %r12;
	setp.ne.s32 	%p17, %r82, 0;
	@%p17 bra 	$L__BB0_30;
	mov.u64 	%rd68, $str$1;
	cvta.global.u64 	%rd69, %rd68;
	{ // callseq 23, 0
	.param .b64 param0;
	st.param.b64 	[param0], %rd69;
	.param .b64 param1;
	st.param.b64 	[param1], 0;
	.param .b32 retval0;
	call.uni (retval0), 
	vprintf, 
	(
	param0, 
	param1
	);
	ld.param.b32 	%r83, [retval0];
	} // callseq 23
$L__BB0_30:
	setp.eq.s32 	%p18, %r6, 0;
	@%p18 bra 	$L__BB0_39;
	setp.eq.s32 	%p19, %r6, 1;
	@%p19 bra 	$L__BB0_36;
	mul.wide.u32 	%rd70, %r105, 4;
	add.s64 	%rd5, %rd1, %rd70;
	ld.global.f32 	%f13, [%rd5];
	cvt.f64.f32 	%fd13, %f13;
	st.local.f64 	[%rd2], %fd13;
	mov.u64 	%rd71, $str;
	cvta.global.u64 	%rd72, %rd71;
	{ // callseq 24, 0
	.param .b64 param0;
	st.param.b64 	[param0], %rd72;
	.param .b64 param1;
	st.param.b64 	[param1], %rd7;
	.param .b32 retval0;
	call.uni (retval0), 
	vprintf, 
	(
	param0, 
	param1
	);
	ld.param.b32 	%r85, [retval0];
	} // callseq 24
	add.s32 	%r87, %r105, 1;
	rem.s32 	%r88, %r87, %r12;
	setp.ne.s32 	%p20, %r88, 0;
	@%p20 bra 	$L__BB0_34;
	mov.u64 	%rd74, $str$1;
	cvta.global.u64 	%rd75, %rd74;
	{ // callseq 25, 0
	.param .b64 param0;
	st.param.b64 	[param0], %rd75;
	.param .b64 param1;
	st.param.b64 	[param1], 0;
	.param .b32 retval0;
	call.uni (retval0), 
	vprintf, 
	(
	param0, 
	param1
	);
	ld.param.b32 	%r89, [retval0];
	} // callseq 25
$L__BB0_34:
	ld.global.f32 	%f14, [%rd5+4];
	cvt.f64.f32 	%fd14, %f14;
	st.local.f64 	[%rd2], %fd14;
	cvta.global.u64 	%rd77, %rd71;
	{ // callseq 26, 0
	.param .b64 param0;
	st.param.b64 	[param0], %rd77;
	.param .b64 param1;
	st.param.b64 	[param1], %rd7;
	.param .b32 retval0;
	call.uni (retval0), 
	vprintf, 
	(
	param0, 
	param1
	);
	ld.param.b32 	%r91, [retval0];
	} // callseq 26
	add.s32 	%r105, %r105, 2;
	rem.s32 	%r93, %r105, %r12;
	setp.ne.s32 	%p21, %r93, 0;
	@%p21 bra 	$L__BB0_36;
	mov.u64 	%rd79, $str$1;
	cvta.global.u64 	%rd80, %rd79;
	{ // callseq 27, 0
	.param .b64 param0;
	st.param.b64 	[param0], %rd80;
	.param .b64 param1;
	st.param.b64 	[param1], 0;
	.param .b32 retval0;
	call.uni (retval0), 
	vprintf, 
	(
	param0, 
	param1
	);
	ld.param.b32 	%r94, [retval0];
	} // callseq 27
$L__BB0_36:
	and.b32  	%r96, %r11, 1;
	setp.eq.b32 	%p22, %r96, 1;
	not.pred 	%p23, %p22;
	@%p23 bra 	$L__BB0_39;
	mul.wide.u32 	%rd81, %r105, 4;
	add.s64 	%rd82, %rd1, %rd81;
	ld.global.f32 	%f15, [%rd82];
	cvt.f64.f32 	%fd15, %f15;
	st.local.f64 	[%rd2], %fd15;
	mov.u64 	%rd83, $str;
	cvta.global.u64 	%rd84, %rd83;
	{ // callseq 28, 0
	.param .b64 param0;
	st.param.b64 	[param0], %rd84;
	.param .b64 param1;
	st.param.b64 	[param1], %rd7;
	.param .b32 retval0;
	call.uni (retval0), 
	vprintf, 
	(
	param0, 
	param1
	);
	ld.param.b32 	%r97, [retval0];
	} // callseq 28
	add.s32 	%r99, %r105, 1;
	rem.s32 	%r100, %r99, %r12;
	setp.ne.s32 	%p24, %r100, 0;
	@%p24 bra 	$L__BB0_39;
	mov.u64 	%rd86, $str$1;
	cvta.global.u64 	%rd87, %rd86;
	{ // callseq 29, 0
	.param .b64 param0;
	st.param.b64 	[param0], %rd87;
	.param .b64 param1;
	st.param.b64 	[param1], 0;
	.param .b32 retval0;
	call.uni (retval0), 
	vprintf, 
	(
	param0, 
	param1
	);
	ld.param.b32 	%r101, [retval0];
	} // callseq 29
$L__BB0_39:
	ret;

}


// ===== COMPILED SASS (sm_100) =====

	.target	sm_100

	.elftype	@"ET_EXEC"


//--------------------- .note.nv.tkinfo           --------------------------
	.section	.note.nv.tkinfo,"",@"SHT_NOTE"
	.sectionflags	@"SHF_NOTE_NV_TKINFO"
	.tkinfo
        /*0018*/ 	.word	0x00000002
        /*0030*/ 	.string	""
        /*0030*/ 	.string	"ptxas"
        /*0030*/ 	.string	"Cuda compilation tools, release 13.0, V13.0.88"
        /*0030*/ 	.string	"Build cuda_13.0.r13.0/compiler.36424714_0"
        /*0030*/ 	.string	"-arch sm_100 -m 64 "



//--------------------- .note.nv.cuinfo           --------------------------
	.section	.note.nv.cuinfo,"",@"SHT_NOTE"
	.sectionflags	@"SHF_NOTE_NV_CUINFO"
        /*0018*/ 	.short	0x0002
        /*001a*/ 	.short	0x0064
        /*001c*/ 	.short	0x0082
	.zero		2


//--------------------- .nv.info                  --------------------------
	.section	.nv.info,"",@"SHT_CUDA_INFO"
	.align	4


	//----- nvinfo : EIATTR_REGCOUNT
	.align		4
        /*0000*/ 	.byte	0x04, 0x2f
        /*0002*/ 	.short	(.L_3 - .L_2)
	.align		4
.L_2:
        /*0004*/ 	.word	index@(_Z8PrintMasPfii)
        /*0008*/ 	.word	0x0000001a


	//----- nvinfo : EIATTR_FRAME_SIZE
	.align		4
.L_3:
        /*000c*/ 	.byte	0x04, 0x11
        /*000e*/ 	.short	(.L_5 - .L_4)
	.align		4
.L_4:
        /*0010*/ 	.word	index@(_Z8PrintMasPfii)
        /*0014*/ 	.word	0x00000008


	//----- nvinfo : EIATTR_MIN_STACK_SIZE
	.align		4
.L_5:
        /*0018*/ 	.byte	0x04, 0x12
        /*001a*/ 	.short	(.L_7 - .L_6)
	.align		4
.L_6:
        /*001c*/ 	.word	index@(_Z8PrintMasPfii)
        /*0020*/ 	.word	0x00000008
.L_7:


//--------------------- .nv.compat                --------------------------
	.section	.nv.compat,"",@"SHT_CUDA_COMPAT_INFO"
	.align	4
        /*0000*/ 	.byte	0x02, 0x09, 0x00, 0x00, 0x02, 0x02, 0x01, 0x00, 0x02, 0x05, 0x05, 0x00, 0x03, 0x07, 0x01, 0x01
        /*0010*/ 	.byte	0x02, 0x03, 0x00, 0x00, 0x02, 0x06, 0x01, 0x00, 0x04, 0x0b, 0x08, 0x00, 0x09, 0x00, 0x00, 0x00
        /*0020*/ 	.byte	0x00, 0x00, 0x00, 0x00


//--------------------- .nv.info._Z8PrintMasPfii  --------------------------
	.section	.nv.info._Z8PrintMasPfii,"",@"SHT_CUDA_INFO"
	.sectionflags	@""
	.align	4


	//----- nvinfo : EIATTR_CUDA_API_VERSION
	.align		4
        /*0000*/ 	.byte	0x04, 0x37
        /*0002*/ 	.short	(.L_9 - .L_8)
.L_8:
        /*0004*/ 	.word	0x00000082


	//----- nvinfo : EIATTR_KPARAM_INFO
	.align		4
.L_9:
        /*0008*/ 	.byte	0x04, 0x17
        /*000a*/ 	.short	(.L_11 - .L_10)
.L_10:
        /*000c*/ 	.word	0x00000000
        /*0010*/ 	.short	0x0002
        /*0012*/ 	.short	0x000c
        /*0014*/ 	.byte	0x00, 0xf0, 0x11, 0x00


	//----- nvinfo : EIATTR_KPARAM_INFO
	.align		4
.L_11:
        /*0018*/ 	.byte	0x04, 0x17
        /*001a*/ 	.short	(.L_13 - .L_12)
.L_12:
        /*001c*/ 	.word	0x00000000
        /*0020*/ 	.short	0x0001
        /*0022*/ 	.short	0x0008
        /*0024*/ 	.byte	0x00, 0xf0, 0x11, 0x00


	//----- nvinfo : EIATTR_KPARAM_INFO
	.align		4
.L_13:
        /*0028*/ 	.byte	0x04, 0x17
        /*002a*/ 	.short	(.L_15 - .L_14)
.L_14:
        /*002c*/ 	.word	0x00000000
        /*0030*/ 	.short	0x0000
        /*0032*/ 	.short	0x0000
        /*0034*/ 	.byte	0x00, 0xf5, 0x21, 0x00


	//----- nvinfo : EIATTR_SPARSE_MMA_MASK
	.align		4
.L_15:
        /*0038*/ 	.byte	0x03, 0x50
        /*003a*/ 	.short	0x0000


	//----- nvinfo : EIATTR_MAXREG_COUNT
	.align		4
        /*003c*/ 	.byte	0x03, 0x1b
        /*003e*/ 	.short	0x00ff


	//----- nvinfo : EIATTR_EXTERNS
	.align		4
        /*0040*/ 	.byte	0x04, 0x0f
        /*0042*/ 	.short	(.L_17 - .L_16)


	//   ....[0]....
	.align		4
.L_16:
        /*0044*/ 	.word	index@(vprintf)


	//----- nvinfo : EIATTR_MERCURY_ISA_VERSION
	.align		4
.L_17:
        /*0048*/ 	.byte	0x03, 0x5f
        /*004a*/ 	.short	0x0101


	//----- nvinfo : EIATTR_VRC_CTA_INIT_COUNT
	.align		4
        /*004c*/ 	.byte	0x02, 0x4a
	.zero		1
	.zero		1


	//----- nvinfo : EIATTR_SYSCALL_OFFSETS
	.align		4
        /*0050*/ 	.byte	0x04, 0x46
        /*0052*/ 	.short	(.L_19 - .L_18)


	//   ....[0]....
.L_18:
        /*0054*/ 	.word	0x000001e0


	//   ....[1]....
        /*0058*/ 	.word	0x00000410


	//   ....[2]....
        /*005c*/ 	.word	0x000004e0


	//   ....[3]....
        /*0060*/ 	.word	0x00000710


	//   ....[4]....
        /*0064*/ 	.word	0x000007e0


	//   ....[5]....
        /*0068*/ 	.word	0x00000a10


	//   ....[6]....
        /*006c*/ 	.word	0x00000ae0


	//   ....[7]....
        /*0070*/ 	.word	0x00000d10


	//   ....[8]....
        /*0074*/ 	.word	0x00000de0


	//   ....[9]....
        /*0078*/ 	.word	0x00001010


	//   ....[10]....
        /*007c*/ 	.word	0x000010e0


	//   ....[11]....
        /*0080*/ 	.word	0x00001310


	//   ....[12]....
        /*0084*/ 	.word	0x000013e0


	//   ....[13]....
        /*0088*/ 	.word	0x00001610


	//   ....[14]....
        /*008c*/ 	.word	0x000016e0


	//   ....[15]....
        /*0090*/ 	.word	0x00001910


	//   ....[16]....
        /*0094*/ 	.word	0x00001a90


	//   ....[17]....
        /*0098*/ 	.word	0x00001cb0


	//   ....[18]....
        /*009c*/ 	.word	0x00001d70


	//   ....[19]....
        /*00a0*/ 	.word	0x00001f90


	//   ....[20]....
        /*00a4*/ 	.word	0x00002050


	//   ....[21]....
        /*00a8*/ 	.word	0x00002270


	//   ....[22]....
        /*00ac*/ 	.word	0x00002330


	//   ....[23]....
        /*00b0*/ 	.word	0x00002550


	//   ....[24]....
        /*00b4*/ 	.word	0x00002670


	//   ....[25]....
        /*00b8*/ 	.word	0x00002890


	//   ....[26]....
        /*00bc*/ 	.word	0x00002950


	//   ....[27]....
        /*00c0*/ 	.word	0x00002b80


	//   ....[28]....
        /*00c4*/ 	.word	0x00002ca0


	//   ....[29]....
        /*00c8*/ 	.word	0x00002ec0


	//----- nvinfo : EIATTR_EXIT_INSTR_OFFSETS
	.align		4
.L_19:
        /*00cc*/ 	.byte	0x04, 0x1c
        /*00ce*/ 	.short	(.L_21 - .L_20)


	//   ....[0]....
.L_20:
        /*00d0*/ 	.word	0x00000070


	//   ....[1]....
        /*00d4*/ 	.word	0x00001970


	//   ....[2]....
        /*00d8*/ 	.word	0x00002570


	//   ....[3]....
        /*00dc*/ 	.word	0x00002bc0


	//   ....[4]....
        /*00e0*/ 	.word	0x00002e40


	//   ....[5]....
        /*00e4*/ 	.word	0x00002ed0


	//----- nvinfo : EIATTR_CRS_STACK_SIZE
	.align		4
.L_21:
        /*00e8*/ 	.byte	0x04, 0x1e
        /*00ea*/ 	.short	(.L_23 - .L_22)
.L_22:
        /*00ec*/ 	.word	0x00000000


	//----- nvinfo : EIATTR_CBANK_PARAM_SIZE
	.align		4
.L_23:
        /*00f0*/ 	.byte	0x03, 0x19
        /*00f2*/ 	.short	0x0010


	//----- nvinfo : EIATTR_PARAM_CBANK
	.align		4
        /*00f4*/ 	.byte	0x04, 0x0a
        /*00f6*/ 	.short	(.L_25 - .L_24)
	.align		4
.L_24:
        /*00f8*/ 	.word	index@(.nv.constant0._Z8PrintMasPfii)
        /*00fc*/ 	.short	0x0380
        /*00fe*/ 	.short	0x0010


	//----- nvinfo : EIATTR_SW_WAR
	.align		4
.L_25:
        /*0100*/ 	.byte	0x04, 0x36
        /*0102*/ 	.short	(.L_27 - .L_26)
.L_26:
        /*0104*/ 	.word	0x00000008
.L_27:


//--------------------- .nv.callgraph             --------------------------
	.section	.nv.callgraph,"",@"SHT_CUDA_CALLGRAPH"
	.align	4
	.sectionentsize	8
	.align		4
        /*0000*/ 	.word	0x00000000
	.align		4
        /*0004*/ 	.word	0xffffffff
	.align		4
        /*0008*/ 	.word	index@(_Z8PrintMasPfii)
	.align		4
        /*000c*/ 	.word	index@(vprintf)
	.align		4
        /*0010*/ 	.word	0x00000000
	.align		4
        /*0014*/ 	.word	0xfffffffe
	.align		4
        /*0018*/ 	.word	0x00000000
	.align		4
        /*001c*/ 	.word	0xfffffffd
	.align		4
        /*0020*/ 	.word	0x00000000
	.align		4
        /*0024*/ 	.word	0xfffffffc


//--------------------- .nv.constant4             --------------------------
	.section	.nv.constant4,"a",@progbits
	.align	8
	.align		8
.nv.constant4:
        /*0000*/ 	.dword	vprintf
	.align		8
        /*0008*/ 	.dword	$str
	.align		8
        /*0010*/ 	.dword	$str$1


//--------------------- .text._Z8PrintMasPfii     --------------------------
	.section	.text._Z8PrintMasPfii,"ax",@progbits
	.align	128
        .global         _Z8PrintMasPfii
        .type           _Z8PrintMasPfii,@function
        .size           _Z8PrintMasPfii,(.L_x_41 - _Z8PrintMasPfii)
        .other          _Z8PrintMasPfii,@"STO_CUDA_ENTRY STV_DEFAULT"
_Z8PrintMasPfii:
.text._Z8PrintMasPfii:
[----:B------:R-:W0:Y:S08]  /*0000*/  LDC R1, c[0x0][0x37c] ;  /* 0x0000df00ff017b82 */ /* 0x000e300000000800 */
[----:B------:R-:W1:Y:S01]  /*0010*/  LDC R0, c[0x0][0x388] ;  /* 0x0000e200ff007b82 */ /* 0x000e620000000800 */
[----:B------:R-:W2:Y:S01]  /*0020*/  LDCU UR4, c[0x0][0x2f8] ;  /* 0x00005f00ff0477ac */ /* 0x000ea20008000800 */
[----:B0-----:R-:W-:Y:S01]  /*0030*/  VIADD R1, R1, 0xfffffff8 ;  /* 0xfffffff801017836 */ /* 0x001fe20000000000 */
[----:B------:R-:W0:Y:S04]  /*0040*/  LDCU UR5, c[0x0][0x2fc] ;  /* 0x00005f80ff0577ac */ /* 0x000e280008000800 */
[----:B--2---:R-:W-:-:S02]  /*0050*/  IADD3 R18, P1, PT, R1, UR4, RZ ;  /* 0x0000000401127c10 */ /* 0x004fc4000ff3e0ff */
[----:B-1----:R-:W-:-:S13]  /*0060*/  ISETP.GE.AND P0, PT, R0, 0x1, PT ;  /* 0x000000010000780c */ /* 0x002fda0003f06270 */
[----:B0-----:R-:W-:Y:S05]  /*0070*/  @!P0 EXIT ;  /* 0x000000000000894d */ /* 0x001fea0003800000 */
[C---:B------:R-:W-:Y:S01]  /*0080*/  ISETP.GE.U32.AND P0, PT, R0.reuse, 0x8, PT ;  /* 0x000000080000780c */ /* 0x040fe20003f06070 */
[----:B------:R-:W0:Y:S01]  /*0090*/  LDCU.64 UR36, c[0x0][0x358] ;  /* 0x00006b00ff2477ac */ /* 0x000e220008000a00 */
[----:B------:R-:W-:Y:S01]  /*00a0*/  IMAD.X R2, RZ, RZ, UR5, P1 ;  /* 0x00000005ff027e24 */ /* 0x000fe200088e06ff */
[----:B------:R-:W-:Y:S01]  /*00b0*/  LOP3.LUT R23, R0, 0x7, RZ, 0xc0, !PT ;  /* 0x0000000700177812 */ /* 0x000fe200078ec0ff */
[----:B------:R-:W-:-:S09]  /*00c0*/  IMAD.MOV.U32 R19, RZ, RZ, RZ ;  /* 0x000000ffff137224 */ /* 0x000fd200078e00ff */
[----:B------:R-:W-:Y:S05]  /*00d0*/  @!P0 BRA `(.L_x_0) ;  /* 0x0000001800208947 */ /* 0x000fea0003800000 */
[----:B------:R-:W-:Y:S01]  /*00e0*/  BSSY.RECONVERGENT B7, `(.L_x_0) ;  /* 0x0000187000077945 */ /* 0x000fe20003800200 */
[----:B------:R-:W-:Y:S01]  /*00f0*/  LOP3.LUT R19, R0, 0x7ffffff8, RZ, 0xc0, !PT ;  /* 0x7ffffff800137812 */ /* 0x000fe200078ec0ff */
[----:B------:R-:W-:-:S07]  /*0100*/  IMAD.MOV.U32 R22, RZ, RZ, RZ ;  /* 0x000000ffff167224 */ /* 0x000fce00078e00ff */
.L_x_25:
[----:B------:R-:W1:Y:S01]  /*0110*/  LDC.64 R16, c[0x0][0x380] ;  /* 0x0000e000ff107b82 */ /* 0x000e620000000a00 */
[----:B------:R-:W-:Y:S01]  /*0120*/  MOV R8, 0x0 ;  /* 0x0000000000087802 */ /* 0x000fe20000000f00 */
[----:B------:R-:W2:Y:S01]  /*0130*/  LDCU.64 UR4, c[0x4][0x8] ;  /* 0x01000100ff0477ac */ /* 0x000ea20008000a00 */
[----:B-1----:R-:W-:-:S05]  /*0140*/  IMAD.WIDE.U32 R16, R22, 0x4, R16 ;  /* 0x0000000416107825 */ /* 0x002fca00078e0010 */
[----:B0-----:R-:W3:Y:S01]  /*0150*/  LDG.E R0, desc[UR36][R16.64] ;  /* 0x0000002410007981 */ /* 0x001ee2000c1e1900 */
[----:B------:R-:W0:Y:S01]  /*0160*/  LDC.64 R8, c[0x4][R8] ;  /* 0x0100000008087b82 */ /* 0x000e220000000a00 */
[----:B--2---:R-:W-:Y:S01]  /*0170*/  IMAD.U32 R4, RZ, RZ, UR4 ;  /* 0x00000004ff047e24 */ /* 0x004fe2000f8e00ff */
[----:B------:R-:W-:Y:S01]  /*0180*/  MOV R5, UR5 ;  /* 0x0000000500057c02 */ /* 0x000fe20008000f00 */
[----:B------:R-:W-:Y:S02]  /*0190*/  IMAD.MOV.U32 R6, RZ, RZ, R18 ;  /* 0x000000ffff067224 */ /* 0x000fe400078e0012 */
[----:B------:R-:W-:Y:S01]  /*01a0*/  IMAD.MOV.U32 R7, RZ, RZ, R2 ;  /* 0x000000ffff077224 */ /* 0x000fe200078e0002 */
[----:B---3--:R-:W1:Y:S02]  /*01b0*/  F2F.F64.F32 R10, R0 ;  /* 0x00000000000a7310 */ /* 0x008e640000201800 */
[----:B01----:R1:W-:Y:S04]  /*01c0*/  STL.64 [R1], R10 ;  /* 0x0000000a01007387 */ /* 0x0033e80000100a00 */
[----:B------:R-:W-:-:S07]  /*01d0*/  LEPC R20, `(.L_x_1) ;  /* 0x000000001014794e */ /* 0x000fce0000000000 */
[----:B-1----:R-:W-:Y:S05]  /*01e0*/  CALL.ABS.NOINC R8 ;  /* 0x0000000008007343 */ /* 0x002fea0003c00000 */
.L_x_1:
[----:B------:R-:W0:Y:S01]  /*01f0*/  LDC R9, c[0x0][0x38c] ;  /* 0x0000e300ff097b82 */ /* 0x000e220000000800 */
[----:B------:R-:W-:Y:S01]  /*0200*/  VIADD R0, R22, 0x1 ;  /* 0x0000000116007836 */ /* 0x000fe20000000000 */
[----:B------:R-:W-:Y:S04]  /*0210*/  BSSY.RECONVERGENT B6, `(.L_x_2) ;  /* 0x0000021000067945 */ /* 0x000fe80003800200 */
[----:B------:R-:W-:Y:S02]  /*0220*/  IABS R8, R0 ;  /* 0x0000000000087213 */ /* 0x000fe40000000000 */
[----:B------:R-:W-:Y:S02]  /*0230*/  ISETP.GE.AND P2, PT, R0, RZ, PT ;  /* 0x000000ff0000720c */ /* 0x000fe40003f46270 */
[----:B0-----:R-:W-:-:S04]  /*0240*/  IABS R6, R9 ;  /* 0x0000000900067213 */ /* 0x001fc80000000000 */
[----:B------:R-:W0:Y:S08]  /*0250*/  I2F.RP R3, R6 ;  /* 0x0000000600037306 */ /* 0x000e300000209400 */
[----:B0-----:R-:W0:Y:S02]  /*0260*/  MUFU.RCP R3, R3 ;  /* 0x0000000300037308 */ /* 0x001e240000001000 */
[----:B0-----:R-:W-:-:S06]  /*0270*/  VIADD R4, R3, 0xffffffe ;  /* 0x0ffffffe03047836 */ /* 0x001fcc0000000000 */
[----:B------:R0:W1:Y:S02]  /*0280*/  F2I.FTZ.U32.TRUNC.NTZ R5, R4 ;  /* 0x0000000400057305 */ /* 0x000064000021f000 */
[----:B0-----:R-:W-:Y:S02]  /*0290*/  HFMA2 R4, -RZ, RZ, 0, 0 ;  /* 0x00000000ff047431 */ /* 0x001fe400000001ff */
[----:B-1----:R-:W-:-:S04]  /*02a0*/  IMAD.MOV R7, RZ, RZ, -R5 ;  /* 0x000000ffff077224 */ /* 0x002fc800078e0a05 */
[----:B------:R-:W-:-:S04]  /*02b0*/  IMAD R7, R7, R6, RZ ;  /* 0x0000000607077224 */ /* 0x000fc800078e02ff */
[----:B------:R-:W-:-:S04]  /*02c0*/  IMAD.HI.U32 R5, R5, R7, R4 ;  /* 0x0000000705057227 */ /* 0x000fc800078e0004 */
[----:B------:R-:W-:-:S04]  /*02d0*/  IMAD.MOV.U32 R7, RZ, RZ, R8 ;  /* 0x000000ffff077224 */ /* 0x000fc800078e0008 */
[----:B------:R-:W-:-:S04]  /*02e0*/  IMAD.HI.U32 R5, R5, R7, RZ ;  /* 0x0000000705057227 */ /* 0x000fc800078e00ff */
[----:B------:R-:W-:-:S04]  /*02f0*/  IMAD.MOV R5, RZ, RZ, -R5 ;  /* 0x000000ffff057224 */ /* 0x000fc800078e0a05 */
[----:B------:R-:W-:-:S05]  /*0300*/  IMAD R3, R6, R5, R7 ;  /* 0x0000000506037224 */ /* 0x000fca00078e0207 */
[----:B------:R-:W-:-:S13]  /*0310*/  ISETP.GT.U32.AND P0, PT, R6, R3, PT ;  /* 0x000000030600720c */ /* 0x000fda0003f04070 */
[----:B------:R-:W-:Y:S01]  /*0320*/  @!P0 IMAD.IADD R3, R3, 0x1, -R6 ;  /* 0x0000000103038824 */ /* 0x000fe200078e0a06 */
[----:B------:R-:W-:-:S04]  /*0330*/  ISETP.NE.AND P0, PT, R9, RZ, PT ;  /* 0x000000ff0900720c */ /* 0x000fc80003f05270 */
[----:B------:R-:W-:-:S13]  /*0340*/  ISETP.GT.U32.AND P1, PT, R6, R3, PT ;  /* 0x000000030600720c */ /* 0x000fda0003f24070 */
[----:B------:R-:W-:-:S04]  /*0350*/  @!P1 IMAD.IADD R3, R3, 0x1, -R6 ;  /* 0x0000000103039824 */ /* 0x000fc800078e0a06 */
[----:B------:R-:W-:Y:S01]  /*0360*/  @!P2 IMAD.MOV R3, RZ, RZ, -R3 ;  /* 0x000000ffff03a224 */ /* 0x000fe200078e0a03 */
[----:B------:R-:W-:-:S04]  /*0370*/  @!P0 LOP3.LUT R3, RZ, R9, RZ, 0x33, !PT ;  /* 0x00000009ff038212 */ /* 0x000fc800078e33ff */
[----:B------:R-:W-:-:S13]  /*0380*/  ISETP.NE.AND P0, PT, R3, RZ, PT ;  /* 0x000000ff0300720c */ /* 0x000fda0003f05270 */
[----:B------:R-:W-:Y:S05]  /*0390*/  @P0 BRA `(.L_x_3) ;  /* 0x0000000000200947 */ /* 0x000fea0003800000 */
[----:B------:R-:W-:Y:S01]  /*03a0*/  MOV R0, 0x0 ;  /* 0x0000000000007802 */ /* 0x000fe20000000f00 */
[----:B------:R-:W0:Y:S01]  /*03b0*/  LDCU.64 UR4, c[0x4][0x10] ;  /* 0x01000200ff0477ac */ /* 0x000e220008000a00 */
[----:B------:R-:W-:Y:S02]  /*03c0*/  CS2R R6, SRZ ;  /* 0x0000000000067805 */ /* 0x000fe4000001ff00 */
[----:B------:R1:W2:Y:S01]  /*03d0*/  LDC.64 R8, c[0x4][R0] ;  /* 0x0100000000087b82 */ /* 0x0002a20000000a00 */
[----:B0-----:R-:W-:Y:S01]  /*03e0*/  MOV R4, UR4 ;  /* 0x0000000400047c02 */ /* 0x001fe20008000f00 */
[----:B-1----:R-:W-:-:S07]  /*03f0*/  IMAD.U32 R5, RZ, RZ, UR5 ;  /* 0x00000005ff057e24 */ /* 0x002fce000f8e00ff */
[----:B------:R-:W-:-:S07]  /*0400*/  LEPC R20, `(.L_x_3) ;  /* 0x000000001014794e */ /* 0x000fce0000000000 */
[----:B--2---:R-:W-:Y:S05]  /*0410*/  CALL.ABS.NOINC R8 ;  /* 0x0000000008007343 */ /* 0x004fea0003c00000 */
.L_x_3:
[----:B------:R-:W-:Y:S05]  /*0420*/  BSYNC.RECONVERGENT B6 ;  /* 0x0000000000067941 */ /* 0x000fea0003800200 */
.L_x_2:
[----:B------:R-:W2:Y:S01]  /*0430*/  LDG.E R0, desc[UR36][R16.64+0x4] ;  /* 0x0000042410007981 */ /* 0x000ea2000c1e1900 */
[----:B------:R-:W-:Y:S01]  /*0440*/  MOV R8, 0x0 ;  /* 0x0000000000087802 */ /* 0x000fe20000000f00 */
[----:B------:R-:W0:Y:S01]  /*0450*/  LDCU.64 UR4, c[0x4][0x8] ;  /* 0x01000100ff0477ac */ /* 0x000e220008000a00 */
[----:B------:R-:W-:Y:S02]  /*0460*/  IMAD.MOV.U32 R6, RZ, RZ, R18 ;  /* 0x000000ffff067224 */ /* 0x000fe400078e0012 */
[----:B------:R-:W-:Y:S02]  /*0470*/  IMAD.MOV.U32 R7, RZ, RZ, R2 ;  /* 0x000000ffff077224 */ /* 0x000fe400078e0002 */
[----:B------:R-:W1:Y:S01]  /*0480*/  LDC.64 R8, c[0x4][R8] ;  /* 0x0100000008087b82 */ /* 0x000e620000000a00 */
[----:B0-----:R-:W-:Y:S02]  /*0490*/  IMAD.U32 R4, RZ, RZ, UR4 ;  /* 0x00000004ff047e24 */ /* 0x001fe4000f8e00ff */
[----:B------:R-:W-:Y:S01]  /*04a0*/  IMAD.U32 R5, RZ, RZ, UR5 ;  /* 0x00000005ff057e24 */ /* 0x000fe2000f8e00ff */
[----:B--2---:R-:W0:Y:S02]  /*04b0*/  F2F.F64.F32 R10, R0 ;  /* 0x00000000000a7310 */ /* 0x004e240000201800 */
[----:B01----:R0:W-:Y:S04]  /*04c0*/  STL.64 [R1], R10 ;  /* 0x0000000a01007387 */ /* 0x0031e80000100a00 */
[----:B------:R-:W-:-:S07]  /*04d0*/  LEPC R20, `(.L_x_4) ;  /* 0x000000001014794e */ /* 0x000fce0000000000 */
[----:B0-----:R-:W-:Y:S05]  /*04e0*/  CALL.ABS.NOINC R8 ;  /* 0x0000000008007343 */ /* 0x001fea0003c00000 */
.L_x_4:
[----:B------:R-:W0:Y:S01]  /*04f0*/  LDC R9, c[0x0][0x38c] ;  /* 0x0000e300ff097b82 */ /* 0x000e220000000800 */
[----:B------:R-:W-:Y:S01]  /*0500*/  VIADD R0, R22, 0x2 ;  /* 0x0000000216007836 */ /* 0x000fe20000000000 */
[----:B------:R-:W-:Y:S01]  /*0510*/  BSSY.RECONVERGENT B6, `(.L_x_5) ;  /* 0x0000021000067945 */ /* 0x000fe20003800200 */
[----:B------:R-:W-:-:S03]  /*0520*/  IMAD.MOV.U32 R4, RZ, RZ, RZ ;  /* 0x000000ffff047224 */ /* 0x000fc600078e00ff */
[----:B------:R-:W-:Y:S02]  /*0530*/  IABS R8, R0 ;  /* 0x0000000000087213 */ /* 0x000fe40000000000 */
[----:B------:R-:W-:Y:S02]  /*0540*/  ISETP.GE.AND P1, PT, R0, RZ, PT ;  /* 0x000000ff0000720c */ /* 0x000fe40003f26270 */
[----:B0-----:R-:W-:Y:S02]  /*0550*/  IABS R6, R9 ;  /* 0x0000000900067213 */ /* 0x001fe40000000000 */
[----:B------:R-:W-:Y:S02]  /*0560*/  ISETP.NE.AND P2, PT, R9, RZ, PT ;  /* 0x000000ff0900720c */ /* 0x000fe40003f45270 */
[----:B------:R-:W0:Y:S08]  /*0570*/  I2F.RP R3, R6 ;  /* 0x0000000600037306 */ /* 0x000e300000209400 */
[----:B0-----:R-:W0:Y:S02]  /*0580*/  MUFU.RCP R3, R3 ;  /* 0x0000000300037308 */ /* 0x001e240000001000 */
[----:B0-----:R-:W-:-:S06]  /*0590*/  IADD3 R5, PT, PT, R3, 0xffffffe, RZ ;  /* 0x0ffffffe03057810 */ /* 0x001fcc0007ffe0ff */
[----:B------:R-:W0:Y:S02]  /*05a0*/  F2I.FTZ.U32.TRUNC.NTZ R5, R5 ;  /* 0x0000000500057305 */ /* 0x000e24000021f000 */
[----:B0-----:R-:W-:-:S04]  /*05b0*/  IMAD.MOV R7, RZ, RZ, -R5 ;  /* 0x000000ffff077224 */ /* 0x001fc800078e0a05 */
[----:B------:R-:W-:-:S04]  /*05c0*/  IMAD R7, R7, R6, RZ ;  /* 0x0000000607077224 */ /* 0x000fc800078e02ff */
[----:B------:R-:W-:-:S04]  /*05d0*/  IMAD.HI.U32 R7, R5, R7, R4 ;  /* 0x0000000705077227 */ /* 0x000fc800078e0004 */
[----:B------:R-:W-:-:S04]  /*05e0*/  IMAD.MOV.U32 R4, RZ, RZ, R8 ;  /* 0x000000ffff047224 */ /* 0x000fc800078e0008 */
[----:B------:R-:W-:-:S04]  /*05f0*/  IMAD.HI.U32 R3, R7, R4, RZ ;  /* 0x0000000407037227 */ /* 0x000fc800078e00ff */
[----:B------:R-:W-:-:S04]  /*0600*/  IMAD.MOV R3, RZ, RZ, -R3 ;  /* 0x000000ffff037224 */ /* 0x000fc800078e0a03 */
[----:B------:R-:W-:-:S05]  /*0610*/  IMAD R3, R6, R3, R4 ;  /* 0x0000000306037224 */ /* 0x000fca00078e0204 */
[----:B------:R-:W-:-:S13]  /*0620*/  ISETP.GT.U32.AND P0, PT, R6, R3, PT ;  /* 0x000000030600720c */ /* 0x000fda0003f04070 */
[----:B------:R-:W-:-:S04]  /*0630*/  @!P0 IADD3 R3, PT, PT, R3, -R6, RZ ;  /* 0x8000000603038210 */ /* 0x000fc80007ffe0ff */
        /* <DEDUP_REMOVED lines=10> */
[----:B0-----:R-:W-:Y:S02]  /*06e0*/  IMAD.U32 R4, RZ, RZ, UR4 ;  /* 0x00000004ff047e24 */ /* 0x001fe4000f8e00ff */
[----:B-1----:R-:W-:-:S07]  /*06f0*/  IMAD.U32 R5, RZ, RZ, UR5 ;  /* 0x00000005ff057e24 */ /* 0x002fce000f8e00ff */
[----:B------:R-:W-:-:S07]  /*0700*/  LEPC R20, `(.L_x_6) ;  /* 0x000000001014794e */ /* 0x000fce0000000000 */
[----:B--2---:R-:W-:Y:S05]  /*0710*/  CALL.ABS.NOINC R8 ;  /* 0x0000000008007343 */ /* 0x004fea0003c00000 */
.L_x_6:
[----:B------:R-:W-:Y:S05]  /*0720*/  BSYNC.RECONVERGENT B6 ;  /* 0x0000000000067941 */ /* 0x000fea0003800200 */
.L_x_5:
[----:B------:R-:W2:Y:S01]  /*0730*/  LDG.E R0, desc[UR36][R16.64+0x8] ;  /* 0x0000082410007981 */ /* 0x000ea2000c1e1900 */
[----:B------:R-:W-:Y:S01]  /*0740*/  MOV R8, 0x0 ;  /* 0x0000000000087802 */ /* 0x000fe20000000f00 */
[----:B------:R-:W0:Y:S01]  /*0750*/  LDCU.64 UR4, c[0x4][0x8] ;  /* 0x01000100ff0477ac */ /* 0x000e220008000a00 */
[----:B------:R-:W-:Y:S02]  /*0760*/  IMAD.MOV.U32 R6, RZ, RZ, R18 ;  /* 0x000000ffff067224 */ /* 0x000fe400078e0012 */
[----:B------:R-:W-:Y:S02]  /*0770*/  IMAD.MOV.U32 R7, RZ, RZ, R2 ;  /* 0x000000ffff077224 */ /* 0x000fe400078e0002 */
[----:B------:R-:W1:Y:S01]  /*0780*/  LDC.64 R8, c[0x4][R8] ;  /* 0x0100000008087b82 */ /* 0x000e620000000a00 */
[----:B0-----:R-:W-:Y:S01]  /*0790*/  IMAD.U32 R4, RZ, RZ, UR4 ;  /* 0x00000004ff047e24 */ /* 0x001fe2000f8e00ff */
[----:B------:R-:W-:Y:S01]  /*07a0*/  MOV R5, UR5 ;  /* 0x0000000500057c02 */ /* 0x000fe20008000f00 */
[----:B--2---:R-:W0:Y:S02]  /*07b0*/  F2F.F64.F32 R10, R0 ;  /* 0x00000000000a7310 */ /* 0x004e240000201800 */
[----:B01----:R0:W-:Y:S04]  /*07c0*/  STL.64 [R1], R10 ;  /* 0x0000000a01007387 */ /* 0x0031e80000100a00 */
[----:B------:R-:W-:-:S07]  /*07d0*/  LEPC R20, `(.L_x_7) ;  /* 0x000000001014794e */ /* 0x000fce0000000000 */
[----:B0-----:R-:W-:Y:S05]  /*07e0*/  CALL.ABS.NOINC R8 ;  /* 0x0000000008007343 */ /* 0x001fea0003c00000 */
.L_x_7:
[----:B------:R-:W0:Y:S01]  /*07f0*/  LDC R9, c[0x0][0x38c] ;  /* 0x0000e300ff097b82 */ /* 0x000e220000000800 */
[----:B------:R-:W-:Y:S02]  /*0800*/  HFMA2 R4, -RZ, RZ, 0, 0 ;  /* 0x00000000ff047431 */ /* 0x000fe400000001ff */
[----:B------:R-:W-:Y:S01]  /*0810*/  VIADD R0, R22, 0x3 ;  /* 0x0000000316007836 */ /* 0x000fe20000000000 */
[----:B------:R-:W-:Y:S04]  /*0820*/  BSSY.RECONVERGENT B6, `(.L_x_8) ;  /* 0x0000020000067945 */ /* 0x000fe80003800200 */
[----:B------:R-:W-:Y:S02]  /*0830*/  IABS R8, R0 ;  /* 0x0000000000087213 */ /* 0x000fe40000000000 */
[----:B------:R-:W-:-:S02]  /*0840*/  ISETP.GE.AND P1, PT, R0, RZ, PT ;  /* 0x000000ff0000720c */ /* 0x000fc40003f26270 */
[----:B0-----:R-:W-:Y:S02]  /*0850*/  IABS R6, R9 ;  /* 0x0000000900067213 */ /* 0x001fe40000000000 */
[----:B------:R-:W-:Y:S02]  /*0860*/  ISETP.NE.AND P2, PT, R9, RZ, PT ;  /* 0x000000ff0900720c */ /* 0x000fe40003f45270 */
[----:B------:R-:W0:Y:S08]  /*0870*/  I2F.RP R3, R6 ;  /* 0x0000000600037306 */ /* 0x000e300000209400 */
[----:B0-----:R-:W0:Y:S02]  /*0880*/  MUFU.RCP R3, R3 ;  /* 0x0000000300037308 */ /* 0x001e240000001000 */
[----:B0-----:R-:W-:-:S06]  /*0890*/  VIADD R5, R3, 0xffffffe ;  /* 0x0ffffffe03057836 */ /* 0x001fcc0000000000 */
        /* <DEDUP_REMOVED lines=9> */
[----:B------:R-:W-:-:S05]  /*0930*/  @!P0 IMAD.IADD R3, R3, 0x1, -R6 ;  /* 0x0000000103038824 */ /* 0x000fca00078e0a06 */
[----:B------:R-:W-:-:S13]  /*0940*/  ISETP.GT.U32.AND P0, PT, R6, R3, PT ;  /* 0x000000030600720c */ /* 0x000fda0003f04070 */
[----:B------:R-:W-:-:S05]  /*0950*/  @!P0 IMAD.IADD R3, R3, 0x1, -R6 ;  /* 0x0000000103038824 */ /* 0x000fca00078e0a06 */
[----:B------:R-:W-:Y:S02]  /*0960*/  @!P1 IADD3 R3, PT, PT, -R3, RZ, RZ ;  /* 0x000000ff03039210 */ /* 0x000fe40007ffe1ff */
        /* <DEDUP_REMOVED lines=11> */
.L_x_9:
[----:B------:R-:W-:Y:S05]  /*0a20*/  BSYNC.RECONVERGENT B6 ;  /* 0x0000000000067941 */ /* 0x000fea0003800200 */
.L_x_8:
[----:B------:R-:W2:Y:S01]  /*0a30*/  LDG.E R0, desc[UR36][R16.64+0xc] ;  /* 0x00000c2410007981 */ /* 0x000ea2000c1e1900 */
[----:B------:R-:W-:Y:S01]  /*0a40*/  MOV R8, 0x0 ;  /* 0x0000000000087802 */ /* 0x000fe20000000f00 */
[----:B------:R-:W0:Y:S01]  /*0a50*/  LDCU.64 UR4, c[0x4][0x8] ;  /* 0x01000100ff0477ac */ /* 0x000e220008000a00 */
[----:B------:R-:W-:Y:S01]  /*0a60*/  MOV R6, R18 ;  /* 0x0000001200067202 */ /* 0x000fe20000000f00 */
[----:B------:R-:W-:-:S03]  /*0a70*/  IMAD.MOV.U32 R7, RZ, RZ, R2 ;  /* 0x000000ffff077224 */ /* 0x000fc600078e0002 */
[----:B------:R-:W1:Y:S01]  /*0a80*/  LDC.64 R8, c[0x4][R8] ;  /* 0x0100000008087b82 */ /* 0x000e620000000a00 */
[----:B0-----:R-:W-:Y:S02]  /*0a90*/  IMAD.U32 R4, RZ, RZ, UR4 ;  /* 0x00000004ff047e24 */ /* 0x001fe4000f8e00ff */
[----:B------:R-:W-:Y:S01]  /*0aa0*/  IMAD.U32 R5, RZ, RZ, UR5 ;  /* 0x00000005ff057e24 */ /* 0x000fe2000f8e00ff */
[----:B--2---:R-:W0:Y:S02]  /*0ab0*/  F2F.F64.F32 R10, R0 ;  /* 0x00000000000a7310 */ /* 0x004e240000201800 */
[----:B01----:R0:W-:Y:S04]  /*0ac0*/  STL.64 [R1], R10 ;  /* 0x0000000a01007387 */ /* 0x0031e80000100a00 */
[----:B------:R-:W-:-:S07]  /*0ad0*/  LEPC R20, `(.L_x_10) ;  /* 0x000000001014794e */ /* 0x000fce0000000000 */
[----:B0-----:R-:W-:Y:S05]  /*0ae0*/  CALL.ABS.NOINC R8 ;  /* 0x0000000008007343 */ /* 0x001fea0003c00000 */
.L_x_10:
        /* <DEDUP_REMOVED lines=35> */
.L_x_12:
[----:B------:R-:W-:Y:S05]  /*0d20*/  BSYNC.RECONVERGENT B6 ;  /* 0x0000000000067941 */ /* 0x000fea0003800200 */
.L_x_11:
        /* <DEDUP_REMOVED lines=12> */
.L_x_13:
        /* <DEDUP_REMOVED lines=35> */
.L_x_15:
[----:B------:R-:W-:Y:S05]  /*1020*/  BSYNC.RECONVERGENT B6 ;  /* 0x0000000000067941 */ /* 0x000fea0003800200 */
.L_x_14:
        /* <DEDUP_REMOVED lines=12> */
.L_x_16:
        /* <DEDUP_REMOVED lines=35> */
.L_x_18:
[----:B------:R-:W-:Y:S05]  /*1320*/  BSYNC.RECONVERGENT B6 ;  /* 0x0000000000067941 */ /* 0x000fea0003800200 */
.L_x_17:
        /* <DEDUP_REMOVED lines=12> */
.L_x_19:
        /* <DEDUP_REMOVED lines=35> */
.L_x_21:
[----:B------:R-:W-:Y:S05]  /*1620*/  BSYNC.RECONVERGENT B6 ;  /* 0x0000000000067941 */ /* 0x000fea0003800200 */
.L_x_20:
[----:B------:R-:W2:Y:S01]  /*1630*/  LDG.E R16, desc[UR36][R16.64+0x1c] ;  /* 0x00001c2410107981 */ /* 0x000ea2000c1e1900 */
[----:B------:R-:W-:Y:S01]  /*1640*/  MOV R0, 0x0 ;  /* 0x0000000000007802 */ /* 0x000fe20000000f00 */
[----:B------:R-:W0:Y:S01]  /*1650*/  LDCU.64 UR4, c[0x4][0x8] ;  /* 0x01000100ff0477ac */ /* 0x000e220008000a00 */
[----:B------:R-:W-:Y:S01]  /*1660*/  MOV R6, R18 ;  /* 0x0000001200067202 */ /* 0x000fe20000000f00 */
[----:B------:R-:W-:Y:S01]  /*1670*/  IMAD.MOV.U32 R7, RZ, RZ, R2 ;  /* 0x000000ffff077224 */ /* 0x000fe200078e0002 */
[----:B------:R1:W3:Y:S01]  /*1680*/  LDC.64 R10, c[0x4][R0] ;  /* 0x01000000000a7b82 */ /* 0x0002e20000000a00 */
[----:B0-----:R-:W-:Y:S02]  /*1690*/  IMAD.U32 R4, RZ, RZ, UR4 ;  /* 0x00000004ff047e24 */ /* 0x001fe4000f8e00ff */
[----:B------:R-:W-:Y:S01]  /*16a0*/  IMAD.U32 R5, RZ, RZ, UR5 ;  /* 0x00000005ff057e24 */ /* 0x000fe2000f8e00ff */
[----:B--2---:R-:W0:Y:S02]  /*16b0*/  F2F.F64.F32 R8, R16 ;  /* 0x0000001000087310 */ /* 0x004e240000201800 */
[----:B0--3--:R1:W-:Y:S04]  /*16c0*/  STL.64 [R1], R8 ;  /* 0x0000000801007387 */ /* 0x0093e80000100a00 */
[----:B------:R-:W-:-:S07]  /*16d0*/  LEPC R20, `(.L_x_22) ;  /* 0x000000001014794e */ /* 0x000fce0000000000 */
[----:B-1----:R-:W-:Y:S05]  /*16e0*/  CALL.ABS.NOINC R10 ;  /* 0x000000000a007343 */ /* 0x002fea0003c00000 */
.L_x_22:
[----:B------:R-:W0:Y:S01]  /*16f0*/  LDC R9, c[0x0][0x38c] ;  /* 0x0000e300ff097b82 */ /* 0x000e220000000800 */
[----:B------:R-:W-:Y:S01]  /*1700*/  VIADD R22, R22, 0x8 ;  /* 0x0000000816167836 */ /* 0x000fe20000000000 */
[----:B------:R-:W-:Y:S04]  /*1710*/  BSSY.RECONVERGENT B6, `(.L_x_23) ;  /* 0x0000021000067945 */ /* 0x000fe80003800200 */
[----:B------:R-:W-:Y:S02]  /*1720*/  IABS R8, R22 ;  /* 0x0000001600087213 */ /* 0x000fe40000000000 */
[----:B------:R-:W-:Y:S02]  /*1730*/  ISETP.GE.AND P1, PT, R22, RZ, PT ;  /* 0x000000ff1600720c */ /* 0x000fe40003f26270 */
[----:B0-----:R-:W-:-:S02]  /*1740*/  IABS R7, R9 ;  /* 0x0000000900077213 */ /* 0x001fc40000000000 */
[----:B------:R-:W-:Y:S02]  /*1750*/  ISETP.NE.AND P2, PT, R9, RZ, PT ;  /* 0x000000ff0900720c */ /* 0x000fe40003f45270 */
        /* <DEDUP_REMOVED lines=28> */
.L_x_24:
[----:B------:R-:W-:Y:S05]  /*1920*/  BSYNC.RECONVERGENT B6 ;  /* 0x0000000000067941 */ /* 0x000fea0003800200 */
.L_x_23:
[----:B------:R-:W-:-:S13]  /*1930*/  ISETP.NE.AND P0, PT, R22, R19, PT ;  /* 0x000000131600720c */ /* 0x000fda0003f05270 */
[----:B------:R-:W-:Y:S05]  /*1940*/  @P0 BRA `(.L_x_25) ;  /* 0xffffffe400f00947 */ /* 0x000fea000383ffff */
[----:B------:R-:W-:Y:S05]  /*1950*/  BSYNC.RECONVERGENT B7 ;  /* 0x0000000000077941 */ /* 0x000fea0003800200 */
.L_x_0:
[----:B------:R-:W-:-:S13]  /*1960*/  ISETP.NE.AND P0, PT, R23, RZ, PT ;  /* 0x000000ff1700720c */ /* 0x000fda0003f05270 */
[----:B0-----:R-:W-:Y:S05]  /*1970*/  @!P0 EXIT ;  /* 0x000000000000894d */ /* 0x001fea0003800000 */
[----:B------:R-:W0:Y:S01]  /*1980*/  LDC R22, c[0x0][0x388] ;  /* 0x0000e200ff167b82 */ /* 0x000e220000000800 */
[----:B------:R-:W-:Y:S02]  /*1990*/  ISETP.GE.U32.AND P0, PT, R23, 0x4, PT ;  /* 0x000000041700780c */ /* 0x000fe40003f06070 */
[----:B0-----:R-:W-:-:S11]  /*19a0*/  LOP3.LUT R22, R22, 0x3, RZ, 0xc0, !PT ;  /* 0x0000000316167812 */ /* 0x001fd600078ec0ff */
[----:B------:R-:W-:Y:S05]  /*19b0*/  @!P0 BRA `(.L_x_26) ;  /* 0x0000000800e88947 */ /* 0x000fea0003800000 */
[----:B------:R-:W0:Y:S01]  /*19c0*/  LDC.64 R16, c[0x0][0x380] ;  /* 0x0000e000ff107b82 */ /* 0x000e220000000a00 */
[----:B------:R-:W-:Y:S01]  /*19d0*/  MOV R3, 0x0 ;  /* 0x0000000000037802 */ /* 0x000fe20000000f00 */
[----:B------:R-:W1:Y:S01]  /*19e0*/  LDCU.64 UR4, c[0x4][0x8] ;  /* 0x01000100ff0477ac */ /* 0x000e620008000a00 */
[----:B0-----:R-:W-:-:S05]  /*19f0*/  IMAD.WIDE.U32 R16, R19, 0x4, R16 ;  /* 0x0000000413107825 */ /* 0x001fca00078e0010 */
[----:B------:R-:W2:Y:S01]  /*1a00*/  LDG.E R0, desc[UR36][R16.64] ;  /* 0x0000002410007981 */ /* 0x000ea2000c1e1900 */
[----:B------:R0:W3:Y:S01]  /*1a10*/  LDC.64 R10, c[0x4][R3] ;  /* 0x01000000030a7b82 */ /* 0x0000e20000000a00 */
[----:B-1----:R-:W-:Y:S01]  /*1a20*/  IMAD.U32 R4, RZ, RZ, UR4 ;  /* 0x00000004ff047e24 */ /* 0x002fe2000f8e00ff */
[----:B------:R-:W-:Y:S01]  /*1a30*/  MOV R6, R18 ;  /* 0x0000001200067202 */ /* 0x000fe20000000f00 */
[----:B------:R-:W-:Y:S02]  /*1a40*/  IMAD.U32 R5, RZ, RZ, UR5 ;  /* 0x00000005ff057e24 */ /* 0x000fe4000f8e00ff */
[----:B------:R-:W-:Y:S01]  /*1a50*/  IMAD.MOV.U32 R7, RZ, RZ, R2 ;  /* 0x000000ffff077224 */ /* 0x000fe200078e0002 */
[----:B--2---:R-:W1:Y:S02]  /*1a60*/  F2F.F64.F32 R8, R0 ;  /* 0x0000000000087310 */ /* 0x004e640000201800 */
[----:B-1-3--:R0:W-:Y:S04]  /*1a70*/  STL.64 [R1], R8 ;  /* 0x0000000801007387 */ /* 0x00a1e80000100a00 */
[----:B------:R-:W-:-:S07]  /*1a80*/  LEPC R20, `(.L_x_27) ;  /* 0x000000001014794e */ /* 0x000fce0000000000 */
[----:B0-----:R-:W-:Y:S05]  /*1a90*/  CALL.ABS.NOINC R10 ;  /* 0x000000000a007343 */ /* 0x001fea0003c00000 */
.L_x_27:
[----:B------:R-:W0:Y:S01]  /*1aa0*/  LDC R9, c[0x0][0x38c] ;  /* 0x0000e300ff097b82 */ /* 0x000e220000000800 */
[----:B------:R-:W-:Y:S02]  /*1ab0*/  HFMA2 R4, -RZ, RZ, 0, 0 ;  /* 0x00000000ff047431 */ /* 0x000fe400000001ff */
[----:B------:R-:W-:-:S05]  /*1ac0*/  VIADD R0, R19, 0x1 ;  /* 0x0000000113007836 */ /* 0x000fca0000000000 */
[----:B------:R-:W-:Y:S02]  /*1ad0*/  IABS R8, R0 ;  /* 0x0000000000087213 */ /* 0x000fe40000000000 */
[----:B------:R-:W-:Y:S02]  /*1ae0*/  ISETP.GE.AND P1, PT, R0, RZ, PT ;  /* 0x000000ff0000720c */ /* 0x000fe40003f26270 */
        /* <DEDUP_REMOVED lines=29> */
.L_x_28:
        /* <DEDUP_REMOVED lines=12> */
.L_x_29:
[----:B------:R-:W0:Y:S01]  /*1d80*/  LDC R9, c[0x0][0x38c] ;  /* 0x0000e300ff097b82 */ /* 0x000e220000000800 */
[----:B------:R-:W-:Y:S01]  /*1d90*/  VIADD R0, R19, 0x2 ;  /* 0x0000000213007836 */ /* 0x000fe20000000000 */
[----:B------:R-:W-:-:S04]  /*1da0*/  MOV R4, RZ ;  /* 0x000000ff00047202 */ /* 0x000fc80000000f00 */
        /* <DEDUP_REMOVED lines=31> */
.L_x_30:
        /* <DEDUP_REMOVED lines=12> */
.L_x_31:
        /* <DEDUP_REMOVED lines=34> */
.L_x_32:
        /* <DEDUP_REMOVED lines=12> */
.L_x_33:
[----:B------:R-:W0:Y:S01]  /*2340*/  LDC R9, c[0x0][0x38c] ;  /* 0x0000e300ff097b82 */ /* 0x000e220000000800 */
        /* <DEDUP_REMOVED lines=8> */
[----:B------:R0:W1:Y:S02]  /*23d0*/  F2I.FTZ.U32.TRUNC.NTZ R5, R4 ;  /* 0x0000000400057305 */ /* 0x000064000021f000 */
[----:B0-----:R-:W-:Y:S01]  /*23e0*/  MOV R4, RZ ;  /* 0x000000ff00047202 */ /* 0x001fe20000000f00 */
        /* <DEDUP_REMOVED lines=23> */
.L_x_26:
[----:B------:R-:W-:-:S13]  /*2560*/  ISETP.NE.AND P0, PT, R22, RZ, PT ;  /* 0x000000ff1600720c */ /* 0x000fda0003f05270 */
[----:B------:R-:W-:Y:S05]  /*2570*/  @!P0 EXIT ;  /* 0x000000000000894d */ /* 0x000fea0003800000 */
[----:B------:R-:W-:-:S13]  /*2580*/  ISETP.NE.AND P0, PT, R22, 0x1, PT ;  /* 0x000000011600780c */ /* 0x000fda0003f05270 */
        /* <DEDUP_REMOVED lines=15> */
.L_x_35:
[----:B------:R-:W0:Y:S01]  /*2680*/  LDC R9, c[0x0][0x38c] ;  /* 0x0000e300ff097b82 */ /* 0x000e220000000800 */
[----:B------:R-:W-:-:S05]  /*2690*/  VIADD R0, R19, 0x1 ;  /* 0x0000000113007836 */ /* 0x000fca0000000000 */
[----:B------:R-:W-:Y:S02]  /*26a0*/  ISETP.GE.AND P1, PT, R0, RZ, PT ;  /* 0x000000ff0000720c */ /* 0x000fe40003f26270 */
[----:B0-----:R-:W-:Y:S02]  /*26b0*/  IABS R3, R9 ;  /* 0x0000000900037213 */ /* 0x001fe40000000000 */
[----:B------:R-:W-:Y:S02]  /*26c0*/  ISETP.NE.AND P2, PT, R9, RZ, PT ;  /* 0x000000ff0900720c */ /* 0x000fe40003f45270 */
[----:B------:R-:W0:Y:S08]  /*26d0*/  I2F.RP R6, R3 ;  /* 0x0000000300067306 */ /* 0x000e300000209400 */
[----:B0-----:R-:W0:Y:S02]  /*26e0*/  MUFU.RCP R6, R6 ;  /* 0x0000000600067308 */ /* 0x001e240000001000 */
[----:B0-----:R-:W-:-:S06]  /*26f0*/  VIADD R4, R6, 0xffffffe ;  /* 0x0ffffffe06047836 */ /* 0x001fcc0000000000 */
[----:B------:R0:W1:Y:S02]  /*2700*/  F2I.FTZ.U32.TRUNC.NTZ R5, R4 ;  /* 0x0000000400057305 */ /* 0x000064000021f000 */
[----:B0-----:R-:W-:Y:S02]  /*2710*/  HFMA2 R4, -RZ, RZ, 0, 0 ;  /* 0x00000000ff047431 */ /* 0x001fe400000001ff */
[----:B-1----:R-:W-:-:S04]  /*2720*/  IMAD.MOV R8, RZ, RZ, -R5 ;  /* 0x000000ffff087224 */ /* 0x002fc800078e0a05 */
[----:B------:R-:W-:Y:S01]  /*2730*/  IMAD R7, R8, R3, RZ ;  /* 0x0000000308077224 */ /* 0x000fe200078e02ff */
[----:B------:R-:W-:-:S03]  /*2740*/  IABS R8, R0 ;  /* 0x0000000000087213 */ /* 0x000fc60000000000 */
[----:B------:R-:W-:-:S06]  /*2750*/  IMAD.HI.U32 R7, R5, R7, R4 ;  /* 0x0000000705077227 */ /* 0x000fcc00078e0004 */
[----:B------:R-:W-:-:S04]  /*2760*/  IMAD.HI.U32 R7, R7, R8, RZ ;  /* 0x0000000807077227 */ /* 0x000fc800078e00ff */
[----:B------:R-:W-:-:S04]  /*2770*/  IMAD.MOV R7, RZ, RZ, -R7 ;  /* 0x000000ffff077224 */ /* 0x000fc800078e0a07 */
[----:B------:R-:W-:-:S05]  /*2780*/  IMAD R8, R3, R7, R8 ;  /* 0x0000000703087224 */ /* 0x000fca00078e0208 */
[----:B------:R-:W-:-:S13]  /*2790*/  ISETP.GT.U32.AND P0, PT, R3, R8, PT ;  /* 0x000000080300720c */ /* 0x000fda0003f04070 */
[----:B------:R-:W-:-:S05]  /*27a0*/  @!P0 IMAD.IADD R8, R8, 0x1, -R3 ;  /* 0x0000000108088824 */ /* 0x000fca00078e0a03 */
[----:B------:R-:W-:-:S13]  /*27b0*/  ISETP.GT.U32.AND P0, PT, R3, R8, PT ;  /* 0x000000080300720c */ /* 0x000fda0003f04070 */
[----:B------:R-:W-:-:S04]  /*27c0*/  @!P0 IMAD.IADD R8, R8, 0x1, -R3 ;  /* 0x0000000108088824 */ /* 0x000fc800078e0a03 */
[----:B------:R-:W-:-:S05]  /*27d0*/  IMAD.MOV.U32 R0, RZ, RZ, R8 ;  /* 0x000000ffff007224 */ /* 0x000fca00078e0008 */
        /* <DEDUP_REMOVED lines=12> */
.L_x_36:
        /* <DEDUP_REMOVED lines=12> */
.L_x_37:
        /* <DEDUP_REMOVED lines=22> */
[----:B------:R-:W-:-:S05]  /*2ac0*/  MOV R0, R5 ;  /* 0x0000000500007202 */ /* 0x000fca0000000f00 */
        /* <DEDUP_REMOVED lines=12> */
.L_x_34:
[----:B------:R-:W0:Y:S02]  /*2b90*/  LDC R0, c[0x0][0x388] ;  /* 0x0000e200ff007b82 */ /* 0x000e240000000800 */
[----:B0-----:R-:W-:-:S04]  /*2ba0*/  LOP3.LUT R0, R0, 0x1, RZ, 0xc0, !PT ;  /* 0x0000000100007812 */ /* 0x001fc800078ec0ff */
[----:B------:R-:W-:-:S13]  /*2bb0*/  ISETP.NE.U32.AND P0, PT, R0, 0x1, PT ;  /* 0x000000010000780c */ /* 0x000fda0003f05070 */
[----:B------:R-:W-:Y:S05]  /*2bc0*/  @P0 EXIT ;  /* 0x000000000000094d */ /* 0x000fea0003800000 */
[----:B------:R-:W0:Y:S01]  /*2bd0*/  LDC.64 R8, c[0x0][0x380] ;  /* 0x0000e000ff087b82 */ /* 0x000e220000000a00 */
[----:B------:R-:W-:Y:S01]  /*2be0*/  MOV R0, 0x0 ;  /* 0x0000000000007802 */ /* 0x000fe20000000f00 */
[----:B------:R-:W1:Y:S01]  /*2bf0*/  LDCU.64 UR4, c[0x4][0x8] ;  /* 0x01000100ff0477ac */ /* 0x000e620008000a00 */
[----:B0-----:R-:W-:-:S06]  /*2c00*/  IMAD.WIDE.U32 R8, R19, 0x4, R8 ;  /* 0x0000000413087825 */ /* 0x001fcc00078e0008 */
[----:B------:R-:W2:Y:S01]  /*2c10*/  LDG.E R8, desc[UR36][R8.64] ;  /* 0x0000002408087981 */ /* 0x000ea2000c1e1900 */
[----:B------:R0:W3:Y:S01]  /*2c20*/  LDC.64 R12, c[0x4][R0] ;  /* 0x01000000000c7b82 */ /* 0x0000e20000000a00 */
[----:B-1----:R-:W-:Y:S01]  /*2c30*/  IMAD.U32 R4, RZ, RZ, UR4 ;  /* 0x00000004ff047e24 */ /* 0x002fe2000f8e00ff */
[----:B------:R-:W-:Y:S01]  /*2c40*/  MOV R5, UR5 ;  /* 0x0000000500057c02 */ /* 0x000fe20008000f00 */
[----:B------:R-:W-:Y:S02]  /*2c50*/  IMAD.MOV.U32 R6, RZ, RZ, R18 ;  /* 0x000000ffff067224 */ /* 0x000fe400078e0012 */
[----:B------:R-:W-:Y:S01]  /*2c60*/  IMAD.MOV.U32 R7, RZ, RZ, R2 ;  /* 0x000000ffff077224 */ /* 0x000fe200078e0002 */
[----:B--2---:R-:W1:Y:S02]  /*2c70*/  F2F.F64.F32 R10, R8 ;  /* 0x00000008000a7310 */ /* 0x004e640000201800 */
[----:B-1-3--:R0:W-:Y:S04]  /*2c80*/  STL.64 [R1], R10 ;  /* 0x0000000a01007387 */ /* 0x00a1e80000100a00 */
[----:B------:R-:W-:-:S07]  /*2c90*/  LEPC R20, `(.L_x_38) ;  /* 0x000000001014794e */ /* 0x000fce0000000000 */
[----:B0-----:R-:W-:Y:S05]  /*2ca0*/  CALL.ABS.NOINC R12 ;  /* 0x000000000c007343 */ /* 0x001fea0003c00000 */
.L_x_38:
[----:B------:R-:W0:Y:S01]  /*2cb0*/  LDC R8, c[0x0][0x38c] ;  /* 0x0000e300ff087b82 */ /* 0x000e220000000800 */
[----:B------:R-:W-:-:S04]  /*2cc0*/  IADD3 R19, PT, PT, R19, 0x1, RZ ;  /* 0x0000000113137810 */ /* 0x000fc80007ffe0ff */
        /* <DEDUP_REMOVED lines=9> */
[----:B------:R-:W-:Y:S02]  /*2d60*/  IMAD R7, R2, R5, RZ ;  /* 0x0000000502077224 */ /* 0x000fe400078e02ff */
[----:B------:R-:W-:-:S04]  /*2d70*/  IMAD.MOV.U32 R2, RZ, RZ, RZ ;  /* 0x000000ffff027224 */ /* 0x000fc800078e00ff */
        /* <DEDUP_REMOVED lines=8> */
[----:B------:R-:W-:-:S05]  /*2e00*/  @!P0 IADD3 R0, PT, PT, R0, -R5, RZ ;  /* 0x8000000500008210 */ /* 0x000fca0007ffe0ff */
[----:B------:R-:W-:Y:S01]  /*2e10*/  @!P1 IMAD.MOV R0, RZ, RZ, -R0 ;  /* 0x000000ffff009224 */ /* 0x000fe200078e0a00 */
[----:B------:R-:W-:-:S04]  /*2e20*/  @!P2 LOP3.LUT R0, RZ, R8, RZ, 0x33, !PT ;  /* 0x00000008ff00a212 */ /* 0x000fc800078e33ff */
[----:B------:R-:W-:-:S13]  /*2e30*/  ISETP.NE.AND P0, PT, R0, RZ, PT ;  /* 0x000000ff0000720c */ /* 0x000fda0003f05270 */
[----:B------:R-:W-:Y:S05]  /*2e40*/  @P0 EXIT ;  /* 0x000000000000094d */ /* 0x000fea0003800000 */
        /* <DEDUP_REMOVED lines=8> */
.L_x_39:
[----:B------:R-:W-:Y:S05]  /*2ed0*/  EXIT ;  /* 0x000000000000794d */ /* 0x000fea0003800000 */
.L_x_40:
[----:B------:R-:W-:-:S00]  /*2ee0*/  BRA `(.L_x_40) ;  /* 0xfffffffc00fc7947 */ /* 0x000fc0000383ffff */
[----:B------:R-:W-:-:S00]  /*2ef0*/  NOP ;  /* 0x0000000000007918 */ /* 0x000fc00000000000 */
        /* <DEDUP_REMOVED lines=8> */
.L_x_41:


//--------------------- .nv.global.init           --------------------------
	.section	.nv.global.init,"aw",@progbits
.nv.global.init:
	.type		$str$1,@object
	.size		$str$1,($str - $str$1)
$str$1:
        /*0000*/ 	.byte	0x0a, 0x00
	.type		$str,@object
	.size		$str,(.L_0 - $str)
$str:
        /*0002*/ 	.byte	0x25, 0x2e, 0x32, 0x66, 0x20, 0x00
.L_0:


//--------------------- .nv.shared.reserved.0     --------------------------
	.section	.nv.shared.reserved.0,"aw",@nobits
	.weak		__nv_reservedSMEM_offset_0_alias
	.size		__nv_reservedSMEM_offset_0_alias, 0, 64
	.other		__nv_reservedSMEM_offset_0_alias,@"STO_CUDA_RESERVED_SHARED STV_DEFAULT"
__nv_reservedSMEM_offset_0_alias:
	.zero		0
	.zero		64


//--------------------- .nv.constant0._Z8PrintMasPfii --------------------------
	.section	.nv.constant0._Z8PrintMasPfii,"a",@progbits
	.sectionflags	@""
	.align	4
.nv.constant0._Z8PrintMasPfii:
	.zero		912


//--------------------- SYMBOLS --------------------------

	.type		.nv.reservedSmem.offset0,@object
	.size		.nv.reservedSmem.offset0,0x4
	.type		vprintf,@function
